	.headerflags	@"EF_CUDA_TEXMODE_UNIFIED EF_CUDA_64BIT_ADDRESS EF_CUDA_ACCELERATORS EF_CUDA_SM90 EF_CUDA_VIRTUAL_SM(EF_CUDA_SM90)"
	.elftype	@"ET_EXEC"


//--------------------- .nv.info                  --------------------------
	.section	.nv.info,"",@"SHT_CUDA_INFO"
	.align	4


	//----- nvinfo : EIATTR_REGCOUNT
	.align		4
        /*0000*/ 	.byte	0x04, 0x2f
        /*0002*/ 	.short	(.L_1 - .L_0)
	.align		4
.L_0:
        /*0004*/ 	.word	index@(triton_poi_fused_convolution_2)
        /*0008*/ 	.word	0x0000000c


	//----- nvinfo : EIATTR_MIN_STACK_SIZE
	.align		4
.L_1:
        /*000c*/ 	.byte	0x04, 0x12
        /*000e*/ 	.short	(.L_3 - .L_2)
	.align		4
.L_2:
        /*0010*/ 	.word	index@(triton_poi_fused_convolution_2)
        /*0014*/ 	.word	0x00000000


	//----- nvinfo : EIATTR_FRAME_SIZE
	.align		4
.L_3:
        /*0018*/ 	.byte	0x04, 0x11
        /*001a*/ 	.short	(.L_5 - .L_4)
	.align		4
.L_4:
        /*001c*/ 	.word	index@(triton_poi_fused_convolution_2)
        /*0020*/ 	.word	0x00000000


	//----- nvinfo : EIATTR_MIN_STACK_SIZE
	.align		4
.L_5:
        /*0024*/ 	.byte	0x04, 0x12
        /*0026*/ 	.short	(.L_7 - .L_6)
	.align		4
.L_6:
        /*0028*/ 	.word	index@(triton_poi_fused_convolution_2)
        /*002c*/ 	.word	0x00000000
.L_7:


//--------------------- .nv.info.triton_poi_fused_convolution_2 --------------------------
	.section	.nv.info.triton_poi_fused_convolution_2,"",@"SHT_CUDA_INFO"
	.sectionflags	@""
	.align	4


	//----- nvinfo : EIATTR_CUDA_API_VERSION
	.align		4
        /*0000*/ 	.byte	0x04, 0x37
        /*0002*/ 	.short	(.L_9 - .L_8)
.L_8:
        /*0004*/ 	.word	0x0000007c


	//----- nvinfo : EIATTR_KPARAM_INFO
	.align		4
.L_9:
        /*0008*/ 	.byte	0x04, 0x17
        /*000a*/ 	.short	(.L_11 - .L_10)
.L_10:
        /*000c*/ 	.word	0x00000000
        /*0010*/ 	.short	0x0002
        /*0012*/ 	.short	0x0010
        /*0014*/ 	.byte	0x00, 0xf0, 0x11, 0x00


	//----- nvinfo : EIATTR_KPARAM_INFO
	.align		4
.L_11:
        /*0018*/ 	.byte	0x04, 0x17
        /*001a*/ 	.short	(.L_13 - .L_12)
.L_12:
        /*001c*/ 	.word	0x00000000
        /*0020*/ 	.short	0x0001
        /*0022*/ 	.short	0x0008
        /*0024*/ 	.byte	0x00, 0xf4, 0x21, 0x00


	//----- nvinfo : EIATTR_KPARAM_INFO
	.align		4
.L_13:
        /*0028*/ 	.byte	0x04, 0x17
        /*002a*/ 	.short	(.L_15 - .L_14)
.L_14:
        /*002c*/ 	.word	0x00000000
        /*0030*/ 	.short	0x0000
        /*0032*/ 	.short	0x0000
        /*0034*/ 	.byte	0x00, 0xf4, 0x21, 0x00


	//----- nvinfo : EIATTR_SPARSE_MMA_MASK
	.align		4
.L_15:
        /*0038*/ 	.byte	0x03, 0x50
        /*003a*/ 	.short	0x0000


	//----- nvinfo : EIATTR_MAXREG_COUNT
	.align		4
        /*003c*/ 	.byte	0x03, 0x1b
        /*003e*/ 	.short	0x00ff


	//----- nvinfo : EIATTR_EXIT_INSTR_OFFSETS
	.align		4
        /*0040*/ 	.byte	0x04, 0x1c
        /*0042*/ 	.short	(.L_17 - .L_16)


	//   ....[0]....
.L_16:
        /*0044*/ 	.word	0x000001b0


	//   ....[1]....
        /*0048*/ 	.word	0x000001d0


	//----- nvinfo : EIATTR_REQNTID
	.align		4
.L_17:
        /*004c*/ 	.byte	0x04, 0x10
        /*004e*/ 	.short	(.L_19 - .L_18)
.L_18:
        /*0050*/ 	.word	0x00000080
        /*0054*/ 	.word	0x00000001
        /*0058*/ 	.word	0x00000001


	//----- nvinfo : EIATTR_CBANK_PARAM_SIZE
	.align		4
.L_19:
        /*005c*/ 	.byte	0x03, 0x19
        /*005e*/ 	.short	0x0014


	//----- nvinfo : EIATTR_PARAM_CBANK
	.align		4
        /*0060*/ 	.byte	0x04, 0x0a
        /*0062*/ 	.short	(.L_21 - .L_20)
	.align		4
.L_20:
        /*0064*/ 	.word	index@(.nv.constant0.triton_poi_fused_convolution_2)
        /*0068*/ 	.short	0x0210
        /*006a*/ 	.short	0x0014


	//----- nvinfo : EIATTR_SW_WAR
	.align		4
.L_21:
        /*006c*/ 	.byte	0x04, 0x36
        /*006e*/ 	.short	(.L_23 - .L_22)
.L_22:
        /*0070*/ 	.word	0x00000008
.L_23:


//--------------------- .nv.callgraph             --------------------------
	.section	.nv.callgraph,"",@"SHT_CUDA_CALLGRAPH"
	.align	4
	.sectionentsize	8
	.align		4
        /*0000*/ 	.word	0x00000000
	.align		4
        /*0004*/ 	.word	0xffffffff
	.align		4
        /*0008*/ 	.word	0x00000000
	.align		4
        /*000c*/ 	.word	0xfffffffe
	.align		4
        /*0010*/ 	.word	0x00000000
	.align		4
        /*0014*/ 	.word	0xfffffffd
	.align		4
        /*0018*/ 	.word	0x00000000
	.align		4
        /*001c*/ 	.word	0xfffffffc


//--------------------- .text.triton_poi_fused_convolution_2 --------------------------
	.section	.text.triton_poi_fused_convolution_2,"ax",@progbits
	.align	128
        .global         triton_poi_fused_convolution_2
        .type           triton_poi_fused_convolution_2,@function
        .size           triton_poi_fused_convolution_2,(.L_x_1 - triton_poi_fused_convolution_2)
        .other          triton_poi_fused_convolution_2,@"STO_CUDA_ENTRY STV_DEFAULT"
triton_poi_fused_convolution_2:
.text.triton_poi_fused_convolution_2:
[----:B------:R-:W0:Y:S02]  /*0000*/  LDC R1, c[0x0][0x28] ;  /* 0x00000a00ff017b82 */ /* 0x000e240000000800 */
[----:B------:R-:W1:Y:S01]  /*0010*/  S2R R0, SR_TID.X ;  /* 0x0000000000007919 */ /* 0x000e620000002100 */
[----:B------:R-:W2:Y:S01]  /*0020*/  LDC.64 R2, c[0x0][0x210] ;  /* 0x00008400ff027b82 */ /* 0x000ea20000000a00 */
[----:B------:R-:W-:Y:S01]  /*0030*/  ULDC.64 UR4, c[0x0][0x208] ;  /* 0x0000820000047ab9 */ /* 0x000fe20000000a00 */
[----:B------:R-:W3:Y:S06]  /*0040*/  S2R R7, SR_CTAID.X ;  /* 0x0000000000077919 */ /* 0x000eec0000002500 */
[----:B------:R-:W4:Y:S01]  /*0050*/  LDC.64 R4, c[0x0][0x218] ;  /* 0x00008600ff047b82 */ /* 0x000f220000000a00 */
[----:B-1----:R-:W-:Y:S01]  /*0060*/  IMAD.SHL.U32 R0, R0, 0x2, RZ ;  /* 0x0000000200007824 */ /* 0x002fe200078e00ff */
[----:B---3--:R-:W-:-:S04]  /*0070*/  SHF.R.S32.HI R6, RZ, 0x17, R7 ;  /* 0x00000017ff067819 */ /* 0x008fc80000011407 */
[----:B------:R-:W-:Y:S02]  /*0080*/  LOP3.LUT R0, R0, 0xfe, RZ, 0xc0, !PT ;  /* 0x000000fe00007812 */ /* 0x000fe400078ec0ff */
[----:B------:R-:W-:-:S03]  /*0090*/  SGXT R6, R6, 0x1 ;  /* 0x000000010606781a */ /* 0x000fc60000000200 */
[----:B------:R-:W-:-:S04]  /*00a0*/  IMAD R7, R7, 0x100, R0 ;  /* 0x0000010007077824 */ /* 0x000fc800078e0200 */
[C---:B--2---:R-:W-:Y:S01]  /*00b0*/  IMAD.WIDE R2, R7.reuse, 0x4, R2 ;  /* 0x0000000407027825 */ /* 0x044fe200078e0202 */
[----:B------:R-:W-:Y:S02]  /*00c0*/  LEA.HI R6, R6, R7, RZ, 0x4 ;  /* 0x0000000706067211 */ /* 0x000fe400078f20ff */
[----:B------:R-:W-:Y:S02]  /*00d0*/  ISETP.GE.AND P0, PT, R7, 0x200, PT ;  /* 0x000002000700780c */ /* 0x000fe40003f06270 */
[----:B------:R-:W-:-:S04]  /*00e0*/  SHF.R.S32.HI R6, RZ, 0x4, R6 ;  /* 0x00000004ff067819 */ /* 0x000fc80000011406 */
[----:B------:R-:W-:-:S04]  /*00f0*/  LEA.HI R0, R6, R6, RZ, 0x3 ;  /* 0x0000000606007211 */ /* 0x000fc800078f18ff */
[----:B------:R-:W-:Y:S01]  /*0100*/  LOP3.LUT R9, R0, 0xfffffff8, RZ, 0xc0, !PT ;  /* 0xfffffff800097812 */ /* 0x000fe200078ec0ff */
[----:B------:R-:W-:-:S04]  /*0110*/  IMAD.MOV.U32 R0, RZ, RZ, RZ ;  /* 0x000000ffff007224 */ /* 0x000fc800078e00ff */
[----:B------:R-:W-:Y:S01]  /*0120*/  IMAD.IADD R9, R6, 0x1, -R9 ;  /* 0x0000000106097824 */ /* 0x000fe200078e0a09 */
[----:B------:R-:W-:-:S03]  /*0130*/  CS2R R6, SRZ ;  /* 0x0000000000067805 */ /* 0x000fc6000001ff00 */
[----:B----4-:R-:W-:-:S03]  /*0140*/  IMAD.WIDE R4, R9, 0x4, R4 ;  /* 0x0000000409047825 */ /* 0x010fc600078e0204 */
[----:B------:R-:W2:Y:S01]  /*0150*/  @!P0 LDG.E.64 R6, desc[UR4][R2.64] ;  /* 0x0000000402068981 */ /* 0x000ea2000c1e1b00 */
[----:B------:R-:W-:-:S03]  /*0160*/  IMAD.MOV.U32 R9, RZ, RZ, RZ ;  /* 0x000000ffff097224 */ /* 0x000fc600078e00ff */
[----:B------:R-:W2:Y:S04]  /*0170*/  @!P0 LDG.E.EL R0, desc[UR4][R4.64] ;  /* 0x0000000404008981 */ /* 0x000ea8000c2e1900 */
[----:B------:R-:W3:Y:S01]  /*0180*/  @!P0 LDG.E.EL R9, desc[UR4][R4.64] ;  /* 0x0000000404098981 */ /* 0x000ee2000c2e1900 */
[----:B--2---:R-:W-:Y:S01]  /*0190*/  FADD R7, R0, R7 ;  /* 0x0000000700077221 */ /* 0x004fe20000000000 */
[----:B---3--:R-:W-:Y:S01]  /*01a0*/  FADD R6, R9, R6 ;  /* 0x0000000609067221 */ /* 0x008fe20000000000 */
[----:B------:R-:W-:Y:S06]  /*01b0*/  @P0 EXIT ;  /* 0x000000000000094d */ /* 0x000fec0003800000 */
[----:B------:R-:W-:Y:S01]  /*01c0*/  STG.E.64 desc[UR4][R2.64], R6 ;  /* 0x0000000602007986 */ /* 0x000fe2000c101b04 */
[----:B------:R-:W-:Y:S05]  /*01d0*/  EXIT ;  /* 0x000000000000794d */ /* 0x000fea0003800000 */
.L_x_0:
[----:B------:R-:W-:-:S00]  /*01e0*/  BRA `(.L_x_0) ;  /* 0xfffffffc00fc7947 */ /* 0x000fc0000383ffff */
[----:B------:R-:W-:-:S00]  /*01f0*/  NOP ;  /* 0x0000000000007918 */ /* 0x000fc00000000000 */
        /* <DEDUP_REMOVED lines=8> */
.L_x_1:


//--------------------- .nv.constant0.triton_poi_fused_convolution_2 --------------------------
	.section	.nv.constant0.triton_poi_fused_convolution_2,"a",@progbits
	.sectionflags	@""
	.align	4
.nv.constant0.triton_poi_fused_convolution_2:
	.zero		548
